//
// Generated by NVIDIA NVVM Compiler
//
// Compiler Build ID: CL-36424714
// Cuda compilation tools, release 13.0, V13.0.88
// Based on NVVM 20.0.0
//

.version 9.0
.target sm_100
.address_size 64

	// .globl	_Z12SimpleMatmulPfS_S_

.visible .entry _Z12SimpleMatmulPfS_S_(
	.param .u64 .ptr .align 1 _Z12SimpleMatmulPfS_S__param_0,
	.param .u64 .ptr .align 1 _Z12SimpleMatmulPfS_S__param_1,
	.param .u64 .ptr .align 1 _Z12SimpleMatmulPfS_S__param_2
)
{
	.reg .pred 	%p<5>;
	.reg .b32 	%r<18>;
	.reg .b32 	%f<52>;
	.reg .b64 	%rd<18>;

	ld.param.u64 	%rd5, [_Z12SimpleMatmulPfS_S__param_0];
	ld.param.u64 	%rd6, [_Z12SimpleMatmulPfS_S__param_1];
	ld.param.u64 	%rd7, [_Z12SimpleMatmulPfS_S__param_2];
	mov.u32 	%r8, %ctaid.y;
	mov.u32 	%r9, %ntid.y;
	mov.u32 	%r10, %tid.y;
	mad.lo.s32 	%r1, %r8, %r9, %r10;
	mov.u32 	%r11, %ctaid.x;
	mov.u32 	%r12, %ntid.x;
	mov.u32 	%r13, %tid.x;
	mad.lo.s32 	%r2, %r11, %r12, %r13;
	setp.gt.u32 	%p1, %r1, 1023;
	setp.gt.s32 	%p2, %r2, 1023;
	or.pred  	%p3, %p1, %p2;
	@%p3 bra 	$L__BB0_4;
	shl.b32 	%r3, %r1, 10;
	mul.wide.u32 	%rd8, %r3, 4;
	cvta.to.global.u64 	%rd9, %rd5;
	add.s64 	%rd10, %rd8, %rd9;
	add.s64 	%rd17, %rd10, 32;
	cvta.to.global.u64 	%rd11, %rd6;
	add.s64 	%rd2, %rd11, 32768;
	mov.f32 	%f51, 0f00000000;
	mov.b32 	%r17, 0;
	mov.u32 	%r16, %r2;
$L__BB0_2:
	mul.wide.s32 	%rd12, %r16, 4;
	add.s64 	%rd13, %rd2, %rd12;
	ld.global.f32 	%f4, [%rd17+-32];
	ld.global.f32 	%f5, [%rd13+-32768];
	fma.rn.f32 	%f6, %f4, %f5, %f51;
	ld.global.f32 	%f7, [%rd17+-28];
	ld.global.f32 	%f8, [%rd13+-28672];
	fma.rn.f32 	%f9, %f7, %f8, %f6;
	ld.global.f32 	%f10, [%rd17+-24];
	ld.global.f32 	%f11, [%rd13+-24576];
	fma.rn.f32 	%f12, %f10, %f11, %f9;
	ld.global.f32 	%f13, [%rd17+-20];
	ld.global.f32 	%f14, [%rd13+-20480];
	fma.rn.f32 	%f15, %f13, %f14, %f12;
	ld.global.f32 	%f16, [%rd17+-16];
	ld.global.f32 	%f17, [%rd13+-16384];
	fma.rn.f32 	%f18, %f16, %f17, %f15;
	ld.global.f32 	%f19, [%rd17+-12];
	ld.global.f32 	%f20, [%rd13+-12288];
	fma.rn.f32 	%f21, %f19, %f20, %f18;
	ld.global.f32 	%f22, [%rd17+-8];
	ld.global.f32 	%f23, [%rd13+-8192];
	fma.rn.f32 	%f24, %f22, %f23, %f21;
	ld.global.f32 	%f25, [%rd17+-4];
	ld.global.f32 	%f26, [%rd13+-4096];
	fma.rn.f32 	%f27, %f25, %f26, %f24;
	ld.global.f32 	%f28, [%rd17];
	ld.global.f32 	%f29, [%rd13];
	fma.rn.f32 	%f30, %f28, %f29, %f27;
	ld.global.f32 	%f31, [%rd17+4];
	ld.global.f32 	%f32, [%rd13+4096];
	fma.rn.f32 	%f33, %f31, %f32, %f30;
	ld.global.f32 	%f34, [%rd17+8];
	ld.global.f32 	%f35, [%rd13+8192];
	fma.rn.f32 	%f36, %f34, %f35, %f33;
	ld.global.f32 	%f37, [%rd17+12];
	ld.global.f32 	%f38, [%rd13+12288];
	fma.rn.f32 	%f39, %f37, %f38, %f36;
	ld.global.f32 	%f40, [%rd17+16];
	ld.global.f32 	%f41, [%rd13+16384];
	fma.rn.f32 	%f42, %f40, %f41, %f39;
	ld.global.f32 	%f43, [%rd17+20];
	ld.global.f32 	%f44, [%rd13+20480];
	fma.rn.f32 	%f45, %f43, %f44, %f42;
	ld.global.f32 	%f46, [%rd17+24];
	ld.global.f32 	%f47, [%rd13+24576];
	fma.rn.f32 	%f48, %f46, %f47, %f45;
	ld.global.f32 	%f49, [%rd17+28];
	ld.global.f32 	%f50, [%rd13+28672];
	fma.rn.f32 	%f51, %f49, %f50, %f48;
	add.s32 	%r17, %r17, 16;
	add.s64 	%rd17, %rd17, 64;
	add.s32 	%r16, %r16, 16384;
	setp.ne.s32 	%p4, %r17, 1024;
	@%p4 bra 	$L__BB0_2;
	add.s32 	%r15, %r3, %r2;
	cvta.to.global.u64 	%rd14, %rd7;
	mul.wide.s32 	%rd15, %r15, 4;
	add.s64 	%rd16, %rd14, %rd15;
	st.global.f32 	[%rd16], %f51;
$L__BB0_4:
	ret;

}


// ===== COMPILED SASS (sm_100) =====

	.target	sm_100

	.elftype	@"ET_EXEC"


//--------------------- .note.nv.tkinfo           --------------------------
	.section	.note.nv.tkinfo,"",@"SHT_NOTE"
	.sectionflags	@"SHF_NOTE_NV_TKINFO"
	.tkinfo
        /*0018*/ 	.word	0x00000002
        /*0030*/ 	.string	""
        /*0030*/ 	.string	"ptxas"
        /*0030*/ 	.string	"Cuda compilation tools, release 13.0, V13.0.88"
        /*0030*/ 	.string	"Build cuda_13.0.r13.0/compiler.36424714_0"
        /*0030*/ 	.string	"-arch sm_100 -m 64 "



//--------------------- .note.nv.cuinfo           --------------------------
	.section	.note.nv.cuinfo,"",@"SHT_NOTE"
	.sectionflags	@"SHF_NOTE_NV_CUINFO"
        /*0018*/ 	.short	0x0002
        /*001a*/ 	.short	0x0064
        /*001c*/ 	.short	0x0082
	.zero		2


//--------------------- .nv.info                  --------------------------
	.section	.nv.info,"",@"SHT_CUDA_INFO"
	.align	4


	//----- nvinfo : EIATTR_REGCOUNT
	.align		4
        /*0000*/ 	.byte	0x04, 0x2f
        /*0002*/ 	.short	(.L_1 - .L_0)
	.align		4
.L_0:
        /*0004*/ 	.word	index@(_Z12SimpleMatmulPfS_S_)
        /*0008*/ 	.word	0x0000001f


	//----- nvinfo : EIATTR_FRAME_SIZE
	.align		4
.L_1:
        /*000c*/ 	.byte	0x04, 0x11
        /*000e*/ 	.short	(.L_3 - .L_2)
	.align		4
.L_2:
        /*0010*/ 	.word	index@(_Z12SimpleMatmulPfS_S_)
        /*0014*/ 	.word	0x00000000


	//----- nvinfo : EIATTR_MIN_STACK_SIZE
	.align		4
.L_3:
        /*0018*/ 	.byte	0x04, 0x12
        /*001a*/ 	.short	(.L_5 - .L_4)
	.align		4
.L_4:
        /*001c*/ 	.word	index@(_Z12SimpleMatmulPfS_S_)
        /*0020*/ 	.word	0x00000000
.L_5:


//--------------------- .nv.compat                --------------------------
	.section	.nv.compat,"",@"SHT_CUDA_COMPAT_INFO"
	.align	4
        /*0000*/ 	.byte	0x02, 0x09, 0x00, 0x00, 0x02, 0x02, 0x01, 0x00, 0x02, 0x05, 0x05, 0x00, 0x03, 0x07, 0x01, 0x01
        /*0010*/ 	.byte	0x02, 0x03, 0x00, 0x00, 0x02, 0x06, 0x01, 0x00, 0x04, 0x0b, 0x08, 0x00, 0x09, 0x00, 0x00, 0x00
        /*0020*/ 	.byte	0x00, 0x00, 0x00, 0x00


//--------------------- .nv.info._Z12SimpleMatmulPfS_S_ --------------------------
	.section	.nv.info._Z12SimpleMatmulPfS_S_,"",@"SHT_CUDA_INFO"
	.sectionflags	@""
	.align	4


	//----- nvinfo : EIATTR_CUDA_API_VERSION
	.align		4
        /*0000*/ 	.byte	0x04, 0x37
        /*0002*/ 	.short	(.L_7 - .L_6)
.L_6:
        /*0004*/ 	.word	0x00000082


	//----- nvinfo : EIATTR_KPARAM_INFO
	.align		4
.L_7:
        /*0008*/ 	.byte	0x04, 0x17
        /*000a*/ 	.short	(.L_9 - .L_8)
.L_8:
        /*000c*/ 	.word	0x00000000
        /*0010*/ 	.short	0x0002
        /*0012*/ 	.short	0x0010
        /*0014*/ 	.byte	0x00, 0xf5, 0x21, 0x00


	//----- nvinfo : EIATTR_KPARAM_INFO
	.align		4
.L_9:
        /*0018*/ 	.byte	0x04, 0x17
        /*001a*/ 	.short	(.L_11 - .L_10)
.L_10:
        /*001c*/ 	.word	0x00000000
        /*0020*/ 	.short	0x0001
        /*0022*/ 	.short	0x0008
        /*0024*/ 	.byte	0x00, 0xf5, 0x21, 0x00


	//----- nvinfo : EIATTR_KPARAM_INFO
	.align		4
.L_11:
        /*0028*/ 	.byte	0x04, 0x17
        /*002a*/ 	.short	(.L_13 - .L_12)
.L_12:
        /*002c*/ 	.word	0x00000000
        /*0030*/ 	.short	0x0000
        /*0032*/ 	.short	0x0000
        /*0034*/ 	.byte	0x00, 0xf5, 0x21, 0x00


	//----- nvinfo : EIATTR_SPARSE_MMA_MASK
	.align		4
.L_13:
        /*0038*/ 	.byte	0x03, 0x50
        /*003a*/ 	.short	0x0000


	//----- nvinfo : EIATTR_MAXREG_COUNT
	.align		4
        /*003c*/ 	.byte	0x03, 0x1b
        /*003e*/ 	.short	0x00ff


	//----- nvinfo : EIATTR_MERCURY_ISA_VERSION
	.align		4
        /*0040*/ 	.byte	0x03, 0x5f
        /*0042*/ 	.short	0x0101


	//----- nvinfo : EIATTR_VRC_CTA_INIT_COUNT
	.align		4
        /*0044*/ 	.byte	0x02, 0x4a
	.zero		1
	.zero		1


	//----- nvinfo : EIATTR_EXIT_INSTR_OFFSETS
	.align		4
        /*0048*/ 	.byte	0x04, 0x1c
        /*004a*/ 	.short	(.L_15 - .L_14)


	//   ....[0]....
.L_14:
        /*004c*/ 	.word	0x000000b0


	//   ....[1]....
        /*0050*/ 	.word	0x00000550


	//----- nvinfo : EIATTR_CBANK_PARAM_SIZE
	.align		4
.L_15:
        /*0054*/ 	.byte	0x03, 0x19
        /*0056*/ 	.short	0x0018


	//----- nvinfo : EIATTR_PARAM_CBANK
	.align		4
        /*0058*/ 	.byte	0x04, 0x0a
        /*005a*/ 	.short	(.L_17 - .L_16)
	.align		4
.L_16:
        /*005c*/ 	.word	index@(.nv.constant0._Z12SimpleMatmulPfS_S_)
        /*0060*/ 	.short	0x0380
        /*0062*/ 	.short	0x0018


	//----- nvinfo : EIATTR_SW_WAR
	.align		4
.L_17:
        /*0064*/ 	.byte	0x04, 0x36
        /*0066*/ 	.short	(.L_19 - .L_18)
.L_18:
        /*0068*/ 	.word	0x00000008
.L_19:


//--------------------- .nv.callgraph             --------------------------
	.section	.nv.callgraph,"",@"SHT_CUDA_CALLGRAPH"
	.align	4
	.sectionentsize	8
	.align		4
        /*0000*/ 	.word	0x00000000
	.align		4
        /*0004*/ 	.word	0xffffffff
	.align		4
        /*0008*/ 	.word	0x00000000
	.align		4
        /*000c*/ 	.word	0xfffffffe
	.align		4
        /*0010*/ 	.word	0x00000000
	.align		4
        /*0014*/ 	.word	0xfffffffd
	.align		4
        /*0018*/ 	.word	0x00000000
	.align		4
        /*001c*/ 	.word	0xfffffffc


//--------------------- .text._Z12SimpleMatmulPfS_S_ --------------------------
	.section	.text._Z12SimpleMatmulPfS_S_,"ax",@progbits
	.align	128
        .global         _Z12SimpleMatmulPfS_S_
        .type           _Z12SimpleMatmulPfS_S_,@function
        .size           _Z12SimpleMatmulPfS_S_,(.L_x_2 - _Z12SimpleMatmulPfS_S_)
        .other          _Z12SimpleMatmulPfS_S_,@"STO_CUDA_ENTRY STV_DEFAULT"
_Z12SimpleMatmulPfS_S_:
.text._Z12SimpleMatmulPfS_S_:
[----:B------:R-:W-:Y:S01]  /*0000*/  LDC R1, c[0x0][0x37c] ;  /* 0x0000df00ff017b82 */ /* 0x000fe20000000800 */
[----:B------:R-:W0:Y:S07]  /*0010*/  S2R R3, SR_TID.X ;  /* 0x0000000000037919 */ /* 0x000e2e0000002100 */
[----:B------:R-:W1:Y:S01]  /*0020*/  LDC R7, c[0x0][0x364] ;  /* 0x0000d900ff077b82 */ /* 0x000e620000000800 */
[----:B------:R-:W1:Y:S07]  /*0030*/  S2R R2, SR_TID.Y ;  /* 0x0000000000027919 */ /* 0x000e6e0000002200 */
[----:B------:R-:W0:Y:S08]  /*0040*/  S2UR UR5, SR_CTAID.X ;  /* 0x00000000000579c3 */ /* 0x000e300000002500 */
[----:B------:R-:W0:Y:S08]  /*0050*/  LDC R0, c[0x0][0x360] ;  /* 0x0000d800ff007b82 */ /* 0x000e300000000800 */
[----:B------:R-:W1:Y:S01]  /*0060*/  S2UR UR4, SR_CTAID.Y ;  /* 0x00000000000479c3 */ /* 0x000e620000002600 */
[----:B0-----:R-:W-:-:S05]  /*0070*/  IMAD R0, R0, UR5, R3 ;  /* 0x0000000500007c24 */ /* 0x001fca000f8e0203 */
[----:B------:R-:W-:Y:S01]  /*0080*/  ISETP.GT.AND P0, PT, R0, 0x3ff, PT ;  /* 0x000003ff0000780c */ /* 0x000fe20003f04270 */
[----:B-1----:R-:W-:-:S05]  /*0090*/  IMAD R7, R7, UR4, R2 ;  /* 0x0000000407077c24 */ /* 0x002fca000f8e0202 */
[----:B------:R-:W-:-:S13]  /*00a0*/  ISETP.GT.U32.OR P0, PT, R7, 0x3ff, P0 ;  /* 0x000003ff0700780c */ /* 0x000fda0000704470 */
[----:B------:R-:W-:Y:S05]  /*00b0*/  @P0 EXIT ;  /* 0x000000000000094d */ /* 0x000fea0003800000 */
[----:B------:R-:W0:Y:S01]  /*00c0*/  LDC.64 R2, c[0x0][0x380] ;  /* 0x0000e000ff027b82 */ /* 0x000e220000000a00 */
[----:B------:R-:W1:Y:S01]  /*00d0*/  LDCU.64 UR6, c[0x0][0x388] ;  /* 0x00007100ff0677ac */ /* 0x000e620008000a00 */
[----:B------:R-:W-:Y:S01]  /*00e0*/  SHF.L.U32 R7, R7, 0xa, RZ ;  /* 0x0000000a07077819 */ /* 0x000fe200000006ff */
[----:B------:R-:W-:Y:S01]  /*00f0*/  HFMA2 R14, -RZ, RZ, 0, 0 ;  /* 0x00000000ff0e7431 */ /* 0x000fe200000001ff */
[----:B------:R-:W-:Y:S01]  /*0100*/  MOV R6, R0 ;  /* 0x0000000000067202 */ /* 0x000fe20000000f00 */
[----:B------:R-:W2:Y:S01]  /*0110*/  LDCU.64 UR8, c[0x0][0x358] ;  /* 0x00006b00ff0877ac */ /* 0x000ea20008000a00 */
[----:B------:R-:W-:Y:S01]  /*0120*/  UMOV UR4, URZ ;  /* 0x000000ff00047c82 */ /* 0x000fe20008000000 */
[----:B-1----:R-:W-:-:S04]  /*0130*/  UIADD3 UR5, UP0, UPT, UR6, 0x8000, URZ ;  /* 0x0000800006057890 */ /* 0x002fc8000ff1e0ff */
[----:B------:R-:W-:Y:S01]  /*0140*/  UIADD3.X UR6, UPT, UPT, URZ, UR7, URZ, UP0, !UPT ;  /* 0x00000007ff067290 */ /* 0x000fe200087fe4ff */
[----:B0-----:R-:W-:-:S03]  /*0150*/  IMAD.WIDE.U32 R2, R7, 0x4, R2 ;  /* 0x0000000407027825 */ /* 0x001fc600078e0002 */
[----:B------:R-:W-:-:S04]  /*0160*/  IADD3 R4, P0, PT, R2, 0x20, RZ ;  /* 0x0000002002047810 */ /* 0x000fc80007f1e0ff */
[----:B--2---:R-:W-:-:S09]  /*0170*/  IADD3.X R5, PT, PT, RZ, R3, RZ, P0, !PT ;  /* 0x00000003ff057210 */ /* 0x004fd200007fe4ff */
.L_x_0:
[----:B------:R-:W-:Y:S01]  /*0180*/  MOV R2, UR5 ;  /* 0x0000000500027c02 */ /* 0x000fe20008000f00 */
[----:B------:R-:W2:Y:S01]  /*0190*/  LDG.E R15, desc[UR8][R4.64+-0x20] ;  /* 0xffffe008040f7981 */ /* 0x000ea2000c1e1900 */
[----:B------:R-:W-:-:S03]  /*01a0*/  MOV R3, UR6 ;  /* 0x0000000600037c02 */ /* 0x000fc60008000f00 */
[----:B------:R-:W3:Y:S01]  /*01b0*/  LDG.E R24, desc[UR8][R4.64+-0x1c] ;  /* 0xffffe40804187981 */ /* 0x000ee2000c1e1900 */
[----:B------:R-:W-:-:S03]  /*01c0*/  IMAD.WIDE R2, R6, 0x4, R2 ;  /* 0x0000000406027825 */ /* 0x000fc600078e0202 */
[----:B------:R-:W4:Y:S04]  /*01d0*/  LDG.E R19, desc[UR8][R4.64+-0x18] ;  /* 0xffffe80804137981 */ /* 0x000f28000c1e1900 */
[----:B------:R-:W2:Y:S04]  /*01e0*/  LDG.E R16, desc[UR8][R2.64+-0x8000] ;  /* 0xff80000802107981 */ /* 0x000ea8000c1e1900 */
[----:B------:R-:W3:Y:S04]  /*01f0*/  LDG.E R25, desc[UR8][R2.64+-0x7000] ;  /* 0xff90000802197981 */ /* 0x000ee8000c1e1900 */
[----:B------:R-:W4:Y:S04]  /*0200*/  LDG.E R18, desc[UR8][R2.64+-0x6000] ;  /* 0xffa0000802127981 */ /* 0x000f28000c1e1900 */
[----:B------:R-:W5:Y:S04]  /*0210*/  LDG.E R20, desc[UR8][R4.64+-0x14] ;  /* 0xffffec0804147981 */ /* 0x000f68000c1e1900 */
        /* <DEDUP_REMOVED lines=11> */
[----:B------:R-:W5:Y:S01]  /*02d0*/  LDG.E R26, desc[UR8][R4.64+0x1c] ;  /* 0x00001c08041a7981 */ /* 0x000f62000c1e1900 */
[----:B--2---:R-:W-:-:S03]  /*02e0*/  FFMA R15, R15, R16, R14 ;  /* 0x000000100f0f7223 */ /* 0x004fc6000000000e */
[----:B------:R-:W2:Y:S01]  /*02f0*/  LDG.E R16, desc[UR8][R4.64] ;  /* 0x0000000804107981 */ /* 0x000ea2000c1e1900 */
[----:B---3--:R-:W-:-:S03]  /*0300*/  FFMA R24, R24, R25, R15 ;  /* 0x0000001918187223 */ /* 0x008fc6000000000f */
[----:B------:R-:W3:Y:S01]  /*0310*/  LDG.E R14, desc[UR8][R4.64+0x4] ;  /* 0x00000408040e7981 */ /* 0x000ee2000c1e1900 */
[----:B----4-:R-:W-:-:S03]  /*0320*/  FFMA R25, R19, R18, R24 ;  /* 0x0000001213197223 */ /* 0x010fc60000000018 */
[----:B------:R-:W3:Y:S04]  /*0330*/  LDG.E R15, desc[UR8][R2.64+0x1000] ;  /* 0x00100008020f7981 */ /* 0x000ee8000c1e1900 */
[----:B------:R-:W4:Y:S01]  /*0340*/  LDG.E R18, desc[UR8][R4.64+0x8] ;  /* 0x0000080804127981 */ /* 0x000f22000c1e1900 */
[----:B-----5:R-:W-:-:S03]  /*0350*/  FFMA R25, R20, R21, R25 ;  /* 0x0000001514197223 */ /* 0x020fc60000000019 */
[----:B------:R-:W4:Y:S04]  /*0360*/  LDG.E R19, desc[UR8][R2.64+0x2000] ;  /* 0x0020000802137981 */ /* 0x000f28000c1e1900 */
[----:B------:R-:W5:Y:S01]  /*0370*/  LDG.E R20, desc[UR8][R4.64+0xc] ;  /* 0x00000c0804147981 */ /* 0x000f62000c1e1900 */
[----:B------:R-:W-:-:S03]  /*0380*/  FFMA R25, R22, R23, R25 ;  /* 0x0000001716197223 */ /* 0x000fc60000000019 */
[----:B------:R-:W5:Y:S04]  /*0390*/  LDG.E R21, desc[UR8][R2.64+0x3000] ;  /* 0x0030000802157981 */ /* 0x000f68000c1e1900 */
[----:B------:R-:W5:Y:S04]  /*03a0*/  LDG.E R22, desc[UR8][R4.64+0x10] ;  /* 0x0000100804167981 */ /* 0x000f68000c1e1900 */
[----:B------:R-:W5:Y:S01]  /*03b0*/  LDG.E R23, desc[UR8][R2.64+0x4000] ;  /* 0x0040000802177981 */ /* 0x000f62000c1e1900 */
[----:B------:R-:W-:-:S03]  /*03c0*/  FFMA R28, R12, R13, R25 ;  /* 0x0000000d0c1c7223 */ /* 0x000fc60000000019 */
[----:B------:R-:W5:Y:S04]  /*03d0*/  LDG.E R24, desc[UR8][R4.64+0x14] ;  /* 0x0000140804187981 */ /* 0x000f68000c1e1900 */
[----:B------:R-:W5:Y:S04]  /*03e0*/  LDG.E R25, desc[UR8][R2.64+0x5000] ;  /* 0x0050000802197981 */ /* 0x000f68000c1e1900 */
[----:B------:R0:W5:Y:S04]  /*03f0*/  LDG.E R13, desc[UR8][R4.64+0x18] ;  /* 0x00001808040d7981 */ /* 0x000168000c1e1900 */
[----:B------:R-:W5:Y:S01]  /*0400*/  LDG.E R12, desc[UR8][R2.64+0x6000] ;  /* 0x00600008020c7981 */ /* 0x000f62000c1e1900 */
[----:B------:R-:W-:-:S04]  /*0410*/  FFMA R9, R9, R8, R28 ;  /* 0x0000000809097223 */ /* 0x000fc8000000001c */
[----:B------:R-:W-:Y:S01]  /*0420*/  FFMA R9, R10, R11, R9 ;  /* 0x0000000b0a097223 */ /* 0x000fe20000000009 */
[----:B------:R-:W-:-:S04]  /*0430*/  UIADD3 UR4, UPT, UPT, UR4, 0x10, URZ ;  /* 0x0000001004047890 */ /* 0x000fc8000fffe0ff */
[----:B------:R-:W-:Y:S01]  /*0440*/  UISETP.NE.AND UP0, UPT, UR4, 0x400, UPT ;  /* 0x000004000400788c */ /* 0x000fe2000bf05270 */
[----:B0-----:R-:W-:Y:S02]  /*0450*/  IADD3 R4, P0, PT, R4, 0x40, RZ ;  /* 0x0000004004047810 */ /* 0x001fe40007f1e0ff */
[----:B------:R-:W-:Y:S02]  /*0460*/  IADD3 R6, PT, PT, R6, 0x4000, RZ ;  /* 0x0000400006067810 */ /* 0x000fe40007ffe0ff */
[----:B------:R-:W-:Y:S01]  /*0470*/  IADD3.X R5, PT, PT, RZ, R5, RZ, P0, !PT ;  /* 0x00000005ff057210 */ /* 0x000fe200007fe4ff */
[----:B--2---:R-:W-:-:S04]  /*0480*/  FFMA R9, R16, R17, R9 ;  /* 0x0000001110097223 */ /* 0x004fc80000000009 */
[----:B---3--:R-:W-:-:S04]  /*0490*/  FFMA R9, R14, R15, R9 ;  /* 0x0000000f0e097223 */ /* 0x008fc80000000009 */
[----:B----4-:R-:W-:-:S04]  /*04a0*/  FFMA R9, R18, R19, R9 ;  /* 0x0000001312097223 */ /* 0x010fc80000000009 */
[----:B-----5:R-:W-:-:S04]  /*04b0*/  FFMA R9, R20, R21, R9 ;  /* 0x0000001514097223 */ /* 0x020fc80000000009 */
[----:B------:R-:W-:-:S04]  /*04c0*/  FFMA R9, R22, R23, R9 ;  /* 0x0000001716097223 */ /* 0x000fc80000000009 */
[----:B------:R-:W-:-:S04]  /*04d0*/  FFMA R24, R24, R25, R9 ;  /* 0x0000001918187223 */ /* 0x000fc80000000009 */
[----:B------:R-:W-:-:S04]  /*04e0*/  FFMA R13, R13, R12, R24 ;  /* 0x0000000c0d0d7223 */ /* 0x000fc80000000018 */
[----:B------:R-:W-:Y:S01]  /*04f0*/  FFMA R14, R26, R27, R13 ;  /* 0x0000001b1a0e7223 */ /* 0x000fe2000000000d */
[----:B------:R-:W-:Y:S06]  /*0500*/  BRA.U UP0, `(.L_x_0) ;  /* 0xfffffffd001c7547 */ /* 0x000fec000b83ffff */
[----:B------:R-:W0:Y:S01]  /*0510*/  LDC.64 R2, c[0x0][0x390] ;  /* 0x0000e400ff027b82 */ /* 0x000e220000000a00 */
[----:B------:R-:W-:-:S05]  /*0520*/  IADD3 R7, PT, PT, R0, R7, RZ ;  /* 0x0000000700077210 */ /* 0x000fca0007ffe0ff */
[----:B0-----:R-:W-:-:S05]  /*0530*/  IMAD.WIDE R2, R7, 0x4, R2 ;  /* 0x0000000407027825 */ /* 0x001fca00078e0202 */
[----:B------:R-:W-:Y:S01]  /*0540*/  STG.E desc[UR8][R2.64], R14 ;  /* 0x0000000e02007986 */ /* 0x000fe2000c101908 */
[----:B------:R-:W-:Y:S05]  /*0550*/  EXIT ;  /* 0x000000000000794d */ /* 0x000fea0003800000 */
.L_x_1:
[----:B------:R-:W-:-:S00]  /*0560*/  BRA `(.L_x_1) ;  /* 0xfffffffc00fc7947 */ /* 0x000fc0000383ffff */
[----:B------:R-:W-:-:S00]  /*0570*/  NOP ;  /* 0x0000000000007918 */ /* 0x000fc00000000000 */
        /* <DEDUP_REMOVED lines=8> */
.L_x_2:


//--------------------- .nv.shared.reserved.0     --------------------------
	.section	.nv.shared.reserved.0,"aw",@nobits
	.weak		__nv_reservedSMEM_offset_0_alias
	.size		__nv_reservedSMEM_offset_0_alias, 0, 64
	.other		__nv_reservedSMEM_offset_0_alias,@"STO_CUDA_RESERVED_SHARED STV_DEFAULT"
__nv_reservedSMEM_offset_0_alias:
	.zero		0
	.zero		64


//--------------------- .nv.constant0._Z12SimpleMatmulPfS_S_ --------------------------
	.section	.nv.constant0._Z12SimpleMatmulPfS_S_,"a",@progbits
	.sectionflags	@""
	.align	4
.nv.constant0._Z12SimpleMatmulPfS_S_:
	.zero		920


//--------------------- SYMBOLS --------------------------

	.type		.nv.reservedSmem.offset0,@object
	.size		.nv.reservedSmem.offset0,0x4
